	.headerflags	@"EF_CUDA_TEXMODE_UNIFIED EF_CUDA_64BIT_ADDRESS EF_CUDA_ACCELERATORS EF_CUDA_SM90 EF_CUDA_VIRTUAL_SM(EF_CUDA_SM90)"
	.elftype	@"ET_EXEC"


//--------------------- .nv.info                  --------------------------
	.section	.nv.info,"",@"SHT_CUDA_INFO"
	.align	4


	//----- nvinfo : EIATTR_REGCOUNT
	.align		4
        /*0000*/ 	.byte	0x04, 0x2f
        /*0002*/ 	.short	(.L_1 - .L_0)
	.align		4
.L_0:
        /*0004*/ 	.word	index@(triton_poi_fused_add_convolution_mul_sigmoid_1)
        /*0008*/ 	.word	0x0000001f


	//----- nvinfo : EIATTR_MIN_STACK_SIZE
	.align		4
.L_1:
        /*000c*/ 	.byte	0x04, 0x12
        /*000e*/ 	.short	(.L_3 - .L_2)
	.align		4
.L_2:
        /*0010*/ 	.word	index@(triton_poi_fused_add_convolution_mul_sigmoid_1)
        /*0014*/ 	.word	0x00000000


	//----- nvinfo : EIATTR_FRAME_SIZE
	.align		4
.L_3:
        /*0018*/ 	.byte	0x04, 0x11
        /*001a*/ 	.short	(.L_5 - .L_4)
	.align		4
.L_4:
        /*001c*/ 	.word	index@(triton_poi_fused_add_convolution_mul_sigmoid_1)
        /*0020*/ 	.word	0x00000000


	//----- nvinfo : EIATTR_MIN_STACK_SIZE
	.align		4
.L_5:
        /*0024*/ 	.byte	0x04, 0x12
        /*0026*/ 	.short	(.L_7 - .L_6)
	.align		4
.L_6:
        /*0028*/ 	.word	index@(triton_poi_fused_add_convolution_mul_sigmoid_1)
        /*002c*/ 	.word	0x00000000
.L_7:


//--------------------- .nv.info.triton_poi_fused_add_convolution_mul_sigmoid_1 --------------------------
	.section	.nv.info.triton_poi_fused_add_convolution_mul_sigmoid_1,"",@"SHT_CUDA_INFO"
	.sectionflags	@""
	.align	4


	//----- nvinfo : EIATTR_CUDA_API_VERSION
	.align		4
        /*0000*/ 	.byte	0x04, 0x37
        /*0002*/ 	.short	(.L_9 - .L_8)
.L_8:
        /*0004*/ 	.word	0x0000007c


	//----- nvinfo : EIATTR_KPARAM_INFO
	.align		4
.L_9:
        /*0008*/ 	.byte	0x04, 0x17
        /*000a*/ 	.short	(.L_11 - .L_10)
.L_10:
        /*000c*/ 	.word	0x00000000
        /*0010*/ 	.short	0x0006
        /*0012*/ 	.short	0x0030
        /*0014*/ 	.byte	0x00, 0xf0, 0x11, 0x00


	//----- nvinfo : EIATTR_KPARAM_INFO
	.align		4
.L_11:
        /*0018*/ 	.byte	0x04, 0x17
        /*001a*/ 	.short	(.L_13 - .L_12)
.L_12:
        /*001c*/ 	.word	0x00000000
        /*0020*/ 	.short	0x0005
        /*0022*/ 	.short	0x0028
        /*0024*/ 	.byte	0x00, 0xf4, 0x21, 0x00


	//----- nvinfo : EIATTR_KPARAM_INFO
	.align		4
.L_13:
        /*0028*/ 	.byte	0x04, 0x17
        /*002a*/ 	.short	(.L_15 - .L_14)
.L_14:
        /*002c*/ 	.word	0x00000000
        /*0030*/ 	.short	0x0004
        /*0032*/ 	.short	0x0020
        /*0034*/ 	.byte	0x00, 0xf4, 0x21, 0x00


	//----- nvinfo : EIATTR_KPARAM_INFO
	.align		4
.L_15:
        /*0038*/ 	.byte	0x04, 0x17
        /*003a*/ 	.short	(.L_17 - .L_16)
.L_16:
        /*003c*/ 	.word	0x00000000
        /*0040*/ 	.short	0x0003
        /*0042*/ 	.short	0x0018
        /*0044*/ 	.byte	0x00, 0xf4, 0x21, 0x00


	//----- nvinfo : EIATTR_KPARAM_INFO
	.align		4
.L_17:
        /*0048*/ 	.byte	0x04, 0x17
        /*004a*/ 	.short	(.L_19 - .L_18)
.L_18:
        /*004c*/ 	.word	0x00000000
        /*0050*/ 	.short	0x0002
        /*0052*/ 	.short	0x0010
        /*0054*/ 	.byte	0x00, 0xf4, 0x21, 0x00


	//----- nvinfo : EIATTR_KPARAM_INFO
	.align		4
.L_19:
        /*0058*/ 	.byte	0x04, 0x17
        /*005a*/ 	.short	(.L_21 - .L_20)
.L_20:
        /*005c*/ 	.word	0x00000000
        /*0060*/ 	.short	0x0001
        /*0062*/ 	.short	0x0008
        /*0064*/ 	.byte	0x00, 0xf4, 0x21, 0x00


	//----- nvinfo : EIATTR_KPARAM_INFO
	.align		4
.L_21:
        /*0068*/ 	.byte	0x04, 0x17
        /*006a*/ 	.short	(.L_23 - .L_22)
.L_22:
        /*006c*/ 	.word	0x00000000
        /*0070*/ 	.short	0x0000
        /*0072*/ 	.short	0x0000
        /*0074*/ 	.byte	0x00, 0xf4, 0x21, 0x00


	//----- nvinfo : EIATTR_SPARSE_MMA_MASK
	.align		4
.L_23:
        /*0078*/ 	.byte	0x03, 0x50
        /*007a*/ 	.short	0x0000


	//----- nvinfo : EIATTR_MAXREG_COUNT
	.align		4
        /*007c*/ 	.byte	0x03, 0x1b
        /*007e*/ 	.short	0x00ff


	//----- nvinfo : EIATTR_EXIT_INSTR_OFFSETS
	.align		4
        /*0080*/ 	.byte	0x04, 0x1c
        /*0082*/ 	.short	(.L_25 - .L_24)


	//   ....[0]....
.L_24:
        /*0084*/ 	.word	0x000005f0


	//----- nvinfo : EIATTR_REQNTID
	.align		4
.L_25:
        /*0088*/ 	.byte	0x04, 0x10
        /*008a*/ 	.short	(.L_27 - .L_26)
.L_26:
        /*008c*/ 	.word	0x00000080
        /*0090*/ 	.word	0x00000001
        /*0094*/ 	.word	0x00000001


	//----- nvinfo : EIATTR_CBANK_PARAM_SIZE
	.align		4
.L_27:
        /*0098*/ 	.byte	0x03, 0x19
        /*009a*/ 	.short	0x0034


	//----- nvinfo : EIATTR_PARAM_CBANK
	.align		4
        /*009c*/ 	.byte	0x04, 0x0a
        /*009e*/ 	.short	(.L_29 - .L_28)
	.align		4
.L_28:
        /*00a0*/ 	.word	index@(.nv.constant0.triton_poi_fused_add_convolution_mul_sigmoid_1)
        /*00a4*/ 	.short	0x0210
        /*00a6*/ 	.short	0x0034


	//----- nvinfo : EIATTR_SW_WAR
	.align		4
.L_29:
        /*00a8*/ 	.byte	0x04, 0x36
        /*00aa*/ 	.short	(.L_31 - .L_30)
.L_30:
        /*00ac*/ 	.word	0x00000008
.L_31:


//--------------------- .nv.callgraph             --------------------------
	.section	.nv.callgraph,"",@"SHT_CUDA_CALLGRAPH"
	.align	4
	.sectionentsize	8
	.align		4
        /*0000*/ 	.word	0x00000000
	.align		4
        /*0004*/ 	.word	0xffffffff
	.align		4
        /*0008*/ 	.word	0x00000000
	.align		4
        /*000c*/ 	.word	0xfffffffe
	.align		4
        /*0010*/ 	.word	0x00000000
	.align		4
        /*0014*/ 	.word	0xfffffffd
	.align		4
        /*0018*/ 	.word	0x00000000
	.align		4
        /*001c*/ 	.word	0xfffffffc


//--------------------- .text.triton_poi_fused_add_convolution_mul_sigmoid_1 --------------------------
	.section	.text.triton_poi_fused_add_convolution_mul_sigmoid_1,"ax",@progbits
	.align	128
        .global         triton_poi_fused_add_convolution_mul_sigmoid_1
        .type           triton_poi_fused_add_convolution_mul_sigmoid_1,@function
        .size           triton_poi_fused_add_convolution_mul_sigmoid_1,(.L_x_1 - triton_poi_fused_add_convolution_mul_sigmoid_1)
        .other          triton_poi_fused_add_convolution_mul_sigmoid_1,@"STO_CUDA_ENTRY STV_DEFAULT"
triton_poi_fused_add_convolution_mul_sigmoid_1:
.text.triton_poi_fused_add_convolution_mul_sigmoid_1:
[----:B------:R-:W-:Y:S01]  /*0000*/  LDC R1, c[0x0][0x28] ;  /* 0x00000a00ff017b82 */ /* 0x000fe20000000800 */
[----:B------:R-:W1:Y:S07]  /*0010*/  S2R R0, SR_TID.X ;  /* 0x0000000000007919 */ /* 0x000e6e0000002100 */
[----:B------:R-:W2:Y:S01]  /*0020*/  LDC.64 R18, c[0x0][0x228] ;  /* 0x00008a00ff127b82 */ /* 0x000ea20000000a00 */
[----:B------:R-:W-:Y:S01]  /*0030*/  ULDC.64 UR4, c[0x0][0x208] ;  /* 0x0000820000047ab9 */ /* 0x000fe20000000a00 */
[----:B------:R-:W3:Y:S06]  /*0040*/  S2R R7, SR_CTAID.X ;  /* 0x0000000000077919 */ /* 0x000eec0000002500 */
[----:B------:R-:W4:Y:S08]  /*0050*/  LDC.64 R2, c[0x0][0x218] ;  /* 0x00008600ff027b82 */ /* 0x000f300000000a00 */
[----:B------:R-:W5:Y:S08]  /*0060*/  LDC.64 R20, c[0x0][0x220] ;  /* 0x00008800ff147b82 */ /* 0x000f700000000a00 */
[----:B------:R-:W2:Y:S01]  /*0070*/  LDC.64 R16, c[0x0][0x210] ;  /* 0x00008400ff107b82 */ /* 0x000ea20000000a00 */
[----:B-1----:R-:W-:-:S02]  /*0080*/  SHF.L.U32 R0, R0, 0x2, RZ ;  /* 0x0000000200007819 */ /* 0x002fc400000006ff */
[----:B---3--:R-:W-:Y:S02]  /*0090*/  SHF.R.S32.HI R5, RZ, 0x16, R7 ;  /* 0x00000016ff057819 */ /* 0x008fe40000011407 */
[----:B------:R-:W-:Y:S02]  /*00a0*/  LOP3.LUT R0, R0, 0x1fc, RZ, 0xc0, !PT ;  /* 0x000001fc00007812 */ /* 0x000fe400078ec0ff */
[----:B------:R-:W-:Y:S02]  /*00b0*/  SGXT R5, R5, 0x1 ;  /* 0x000000010505781a */ /* 0x000fe40000000200 */
[----:B------:R-:W-:-:S04]  /*00c0*/  LEA R0, R7, R0, 0x9 ;  /* 0x0000000007007211 */ /* 0x000fc800078e48ff */
[----:B------:R-:W-:Y:S01]  /*00d0*/  LEA.HI R5, R5, R0, RZ, 0xc ;  /* 0x0000000005057211 */ /* 0x000fe200078f60ff */
[----:B----4-:R-:W-:-:S03]  /*00e0*/  IMAD.WIDE R2, R0, 0x4, R2 ;  /* 0x0000000400027825 */ /* 0x010fc600078e0202 */
[----:B------:R-:W-:Y:S02]  /*00f0*/  SHF.R.S32.HI R5, RZ, 0xc, R5 ;  /* 0x0000000cff057819 */ /* 0x000fe40000011405 */
[----:B------:R-:W3:Y:S02]  /*0100*/  LDG.E.128 R8, desc[UR4][R2.64] ;  /* 0x0000000402087981 */ /* 0x000ee4000c1e1d00 */
[----:B------:R-:W-:-:S04]  /*0110*/  LEA.HI R4, R5, R5, RZ, 0x2 ;  /* 0x0000000505047211 */ /* 0x000fc800078f10ff */
[----:B------:R-:W-:-:S04]  /*0120*/  LOP3.LUT R4, R4, 0xfffffffc, RZ, 0xc0, !PT ;  /* 0xfffffffc04047812 */ /* 0x000fc800078ec0ff */
[----:B------:R-:W-:Y:S02]  /*0130*/  IADD3 R7, R5, -R4, RZ ;  /* 0x8000000405077210 */ /* 0x000fe40007ffe0ff */
[----:B------:R-:W1:Y:S03]  /*0140*/  LDC.64 R4, c[0x0][0x230] ;  /* 0x00008c00ff047b82 */ /* 0x000e660000000a00 */
[----:B--2---:R-:W-:-:S06]  /*0150*/  IMAD.WIDE R18, R7, 0x4, R18 ;  /* 0x0000000407127825 */ /* 0x004fcc00078e0212 */
[----:B------:R-:W3:Y:S01]  /*0160*/  LDG.E.EL R18, desc[UR4][R18.64] ;  /* 0x0000000412127981 */ /* 0x000ee2000c2e1900 */
[----:B-----5:R-:W-:-:S04]  /*0170*/  IMAD.WIDE R20, R7, 0x4, R20 ;  /* 0x0000000407147825 */ /* 0x020fc800078e0214 */
[C---:B0-----:R-:W-:Y:S02]  /*0180*/  IMAD.WIDE R16, R0.reuse, 0x4, R16 ;  /* 0x0000000400107825 */ /* 0x041fe400078e0210 */
[----:B------:R0:W2:Y:S04]  /*0190*/  LDG.E.EL R20, desc[UR4][R20.64] ;  /* 0x0000000414147981 */ /* 0x0000a8000c2e1900 */
[----:B------:R-:W2:Y:S01]  /*01a0*/  LDG.E.128 R12, desc[UR4][R16.64] ;  /* 0x00000004100c7981 */ /* 0x000ea2000c1e1d00 */
[----:B-1----:R-:W-:-:S06]  /*01b0*/  IMAD.WIDE R4, R0, 0x4, R4 ;  /* 0x0000000400047825 */ /* 0x002fcc00078e0204 */
[----:B------:R-:W4:Y:S01]  /*01c0*/  LDG.E.128 R4, desc[UR4][R4.64] ;  /* 0x0000000404047981 */ /* 0x000f22000c1e1d00 */
[--C-:B---3--:R-:W-:Y:S01]  /*01d0*/  FADD R8, R8, R18.reuse ;  /* 0x0000001208087221 */ /* 0x108fe20000000000 */
[----:B------:R-:W-:-:S03]  /*01e0*/  FADD R9, R9, R18 ;  /* 0x0000001209097221 */ /* 0x000fc60000000000 */
[----:B------:R-:W-:Y:S01]  /*01f0*/  FADD R19, RZ, -R8 ;  /* 0x80000008ff137221 */ /* 0x000fe20000000000 */
[--C-:B------:R-:W-:Y:S01]  /*0200*/  FADD R10, R10, R18.reuse ;  /* 0x000000120a0a7221 */ /* 0x100fe20000000000 */
[----:B------:R-:W-:Y:S02]  /*0210*/  FADD R11, R11, R18 ;  /* 0x000000120b0b7221 */ /* 0x000fe40000000000 */
[----:B------:R-:W-:Y:S01]  /*0220*/  FMUL R22, R19, 1.4426950216293334961 ;  /* 0x3fb8aa3b13167820 */ /* 0x000fe20000400000 */
[----:B------:R-:W-:Y:S01]  /*0230*/  FADD R19, RZ, -R9 ;  /* 0x80000009ff137221 */ /* 0x000fe20000000000 */
[----:B------:R-:W-:-:S03]  /*0240*/  FADD R18, RZ, -R10 ;  /* 0x8000000aff127221 */ /* 0x000fc60000000000 */
[----:B0-----:R-:W-:Y:S01]  /*0250*/  FMUL R21, R19, 1.4426950216293334961 ;  /* 0x3fb8aa3b13157820 */ /* 0x001fe20000400000 */
[----:B------:R-:W-:Y:S01]  /*0260*/  FADD R19, RZ, -R11 ;  /* 0x8000000bff137221 */ /* 0x000fe20000000000 */
[----:B------:R-:W-:-:S03]  /*0270*/  FMUL R23, R18, 1.4426950216293334961 ;  /* 0x3fb8aa3b12177820 */ /* 0x000fc60000400000 */
[----:B------:R-:W-:Y:S02]  /*0280*/  FMUL R25, R19, 1.4426950216293334961 ;  /* 0x3fb8aa3b13197820 */ /* 0x000fe40000400000 */
[----:B------:R-:W-:-:S03]  /*0290*/  FSETP.GEU.AND P1, PT, R23, -126, PT ;  /* 0xc2fc00001700780b */ /* 0x000fc60003f2e000 */
[----:B------:R-:W-:Y:S02]  /*02a0*/  FSETP.GEU.AND P2, PT, R25, -126, PT ;  /* 0xc2fc00001900780b */ /* 0x000fe40003f4e000 */
[----:B------:R-:W-:Y:S02]  /*02b0*/  FSETP.GEU.AND P0, PT, R22, -126, PT ;  /* 0xc2fc00001600780b */ /* 0x000fe40003f0e000 */
[----:B------:R-:W-:-:S06]  /*02c0*/  FSETP.GEU.AND P3, PT, R21, -126, PT ;  /* 0xc2fc00001500780b */ /* 0x000fcc0003f6e000 */
[----:B------:R-:W-:-:S03]  /*02d0*/  @!P1 FMUL R23, R23, 0.5 ;  /* 0x3f00000017179820 */ /* 0x000fc60000400000 */
[----:B------:R-:W-:Y:S02]  /*02e0*/  @!P2 FMUL R25, R25, 0.5 ;  /* 0x3f0000001919a820 */ /* 0x000fe40000400000 */
[----:B------:R-:W-:Y:S02]  /*02f0*/  @!P0 FMUL R22, R22, 0.5 ;  /* 0x3f00000016168820 */ /* 0x000fe40000400000 */
[----:B------:R-:W-:Y:S01]  /*0300*/  @!P3 FMUL R21, R21, 0.5 ;  /* 0x3f0000001515b820 */ /* 0x000fe20000400000 */
[----:B------:R-:W0:Y:S08]  /*0310*/  MUFU.EX2 R24, R23 ;  /* 0x0000001700187308 */ /* 0x000e300000000800 */
[----:B------:R-:W1:Y:S08]  /*0320*/  MUFU.EX2 R26, R25 ;  /* 0x00000019001a7308 */ /* 0x000e700000000800 */
[----:B------:R-:W3:Y:S08]  /*0330*/  MUFU.EX2 R18, R22 ;  /* 0x0000001600127308 */ /* 0x000ef00000000800 */
[----:B------:R-:W5:Y:S01]  /*0340*/  MUFU.EX2 R19, R21 ;  /* 0x0000001500137308 */ /* 0x000f620000000800 */
[----:B0-----:R-:W-:Y:S01]  /*0350*/  @!P1 FMUL R24, R24, R24 ;  /* 0x0000001818189220 */ /* 0x001fe20000400000 */
[----:B-1----:R-:W-:-:S03]  /*0360*/  @!P2 FMUL R26, R26, R26 ;  /* 0x0000001a1a1aa220 */ /* 0x002fc60000400000 */
[----:B------:R-:W-:Y:S01]  /*0370*/  FADD R24, R24, 1 ;  /* 0x3f80000018187421 */ /* 0x000fe20000000000 */
[----:B---3--:R-:W-:Y:S01]  /*0380*/  @!P0 FMUL R18, R18, R18 ;  /* 0x0000001212128220 */ /* 0x008fe20000400000 */
[----:B------:R-:W-:-:S03]  /*0390*/  FADD R23, R26, 1 ;  /* 0x3f8000001a177421 */ /* 0x000fc60000000000 */
[----:B------:R-:W-:Y:S01]  /*03a0*/  FADD R27, R18, 1 ;  /* 0x3f800000121b7421 */ /* 0x000fe20000000000 */
[----:B-----5:R-:W-:Y:S01]  /*03b0*/  @!P3 FMUL R19, R19, R19 ;  /* 0x000000131313b220 */ /* 0x020fe20000400000 */
[----:B------:R-:W-:-:S03]  /*03c0*/  FSETP.GT.AND P2, PT, R24, 8.50705917302346158658e+37, PT ;  /* 0x7e8000001800780b */ /* 0x000fc60003f44000 */
[----:B------:R-:W-:Y:S01]  /*03d0*/  FADD R28, R19, 1 ;  /* 0x3f800000131c7421 */ /* 0x000fe20000000000 */
[----:B------:R-:W-:Y:S01]  /*03e0*/  FSETP.GT.AND P3, PT, R23, 8.50705917302346158658e+37, PT ;  /* 0x7e8000001700780b */ /* 0x000fe20003f64000 */
[----:B------:R-:W0:Y:S01]  /*03f0*/  LDC.64 R18, c[0x0][0x238] ;  /* 0x00008e00ff127b82 */ /* 0x000e220000000a00 */
[----:B------:R-:W-:Y:S02]  /*0400*/  FSETP.GT.AND P0, PT, R27, 8.50705917302346158658e+37, PT ;  /* 0x7e8000001b00780b */ /* 0x000fe40003f04000 */
[----:B------:R-:W-:-:S05]  /*0410*/  FSETP.GT.AND P1, PT, R28, 8.50705917302346158658e+37, PT ;  /* 0x7e8000001c00780b */ /* 0x000fca0003f24000 */
[----:B------:R-:W-:-:S04]  /*0420*/  @P2 FMUL R24, R24, 0.25 ;  /* 0x3e80000018182820 */ /* 0x000fc80000400000 */
[----:B------:R-:W-:Y:S02]  /*0430*/  @P3 FMUL R23, R23, 0.25 ;  /* 0x3e80000017173820 */ /* 0x000fe40000400000 */
[----:B------:R-:W-:Y:S02]  /*0440*/  @P0 FMUL R27, R27, 0.25 ;  /* 0x3e8000001b1b0820 */ /* 0x000fe40000400000 */
[----:B------:R-:W-:Y:S01]  /*0450*/  @P1 FMUL R28, R28, 0.25 ;  /* 0x3e8000001c1c1820 */ /* 0x000fe20000400000 */
[----:B------:R-:W-:Y:S01]  /*0460*/  HFMA2.MMA R22, -RZ, RZ, 1.625, 0 ;  /* 0x3e800000ff167435 */ /* 0x000fe200000001ff */
[----:B------:R1:W3:Y:S08]  /*0470*/  MUFU.RCP R25, R27 ;  /* 0x0000001b00197308 */ /* 0x0002f00000001000 */
[----:B------:R-:W5:Y:S08]  /*0480*/  MUFU.RCP R21, R28 ;  /* 0x0000001c00157308 */ /* 0x000f700000001000 */
[----:B------:R-:W0:Y:S08]  /*0490*/  MUFU.RCP R24, R24 ;  /* 0x0000001800187308 */ /* 0x000e300000001000 */
[----:B------:R-:W4:Y:S01]  /*04a0*/  MUFU.RCP R23, R23 ;  /* 0x0000001700177308 */ /* 0x000f220000001000 */
[--C-:B--2---:R-:W-:Y:S01]  /*04b0*/  FADD R12, R12, R20.reuse ;  /* 0x000000140c0c7221 */ /* 0x104fe20000000000 */
[--C-:B------:R-:W-:Y:S01]  /*04c0*/  FADD R13, R13, R20.reuse ;  /* 0x000000140d0d7221 */ /* 0x100fe20000000000 */
[--C-:B------:R-:W-:Y:S01]  /*04d0*/  FADD R14, R14, R20.reuse ;  /* 0x000000140e0e7221 */ /* 0x100fe20000000000 */
[----:B------:R-:W-:Y:S01]  /*04e0*/  FADD R15, R15, R20 ;  /* 0x000000140f0f7221 */ /* 0x000fe20000000000 */
[----:B------:R-:W-:-:S02]  /*04f0*/  FSEL R26, R22, 1, P0 ;  /* 0x3f800000161a7808 */ /* 0x000fc40000000000 */
[C---:B------:R-:W-:Y:S02]  /*0500*/  FSEL R20, R22.reuse, 1, P1 ;  /* 0x3f80000016147808 */ /* 0x040fe40000800000 */
[C---:B-1----:R-:W-:Y:S02]  /*0510*/  FSEL R27, R22.reuse, 1, P2 ;  /* 0x3f800000161b7808 */ /* 0x042fe40001000000 */
[----:B------:R-:W-:Y:S01]  /*0520*/  FSEL R22, R22, 1, P3 ;  /* 0x3f80000016167808 */ /* 0x000fe20001800000 */
[----:B---3--:R-:W-:Y:S01]  /*0530*/  FMUL R25, R25, R26 ;  /* 0x0000001a19197220 */ /* 0x008fe20000400000 */
[----:B-----5:R-:W-:Y:S01]  /*0540*/  FMUL R20, R21, R20 ;  /* 0x0000001415147220 */ /* 0x020fe20000400000 */
[----:B0-----:R-:W-:Y:S02]  /*0550*/  FMUL R27, R24, R27 ;  /* 0x0000001b181b7220 */ /* 0x001fe40000400000 */
[----:B----4-:R-:W-:Y:S01]  /*0560*/  FMUL R22, R23, R22 ;  /* 0x0000001617167220 */ /* 0x010fe20000400000 */
[----:B------:R-:W-:Y:S01]  /*0570*/  FFMA R4, R12, R25, R4 ;  /* 0x000000190c047223 */ /* 0x000fe20000000004 */
[----:B------:R-:W-:Y:S01]  /*0580*/  FFMA R5, R13, R20, R5 ;  /* 0x000000140d057223 */ /* 0x000fe20000000005 */
[----:B------:R-:W-:Y:S01]  /*0590*/  FFMA R6, R14, R27, R6 ;  /* 0x0000001b0e067223 */ /* 0x000fe20000000006 */
[----:B------:R-:W-:Y:S01]  /*05a0*/  FFMA R7, R15, R22, R7 ;  /* 0x000000160f077223 */ /* 0x000fe20000000007 */
[----:B------:R-:W-:Y:S01]  /*05b0*/  IMAD.WIDE R18, R0, 0x4, R18 ;  /* 0x0000000400127825 */ /* 0x000fe200078e0212 */
[----:B------:R-:W-:Y:S04]  /*05c0*/  STG.E.128 desc[UR4][R16.64], R12 ;  /* 0x0000000c10007986 */ /* 0x000fe8000c101d04 */
[----:B------:R-:W-:Y:S04]  /*05d0*/  STG.E.128 desc[UR4][R2.64], R8 ;  /* 0x0000000802007986 */ /* 0x000fe8000c101d04 */
[----:B------:R-:W-:Y:S01]  /*05e0*/  STG.E.128 desc[UR4][R18.64], R4 ;  /* 0x0000000412007986 */ /* 0x000fe2000c101d04 */
[----:B------:R-:W-:Y:S05]  /*05f0*/  EXIT ;  /* 0x000000000000794d */ /* 0x000fea0003800000 */
.L_x_0:
[----:B------:R-:W-:-:S00]  /*0600*/  BRA `(.L_x_0) ;  /* 0xfffffffc00fc7947 */ /* 0x000fc0000383ffff */
[----:B------:R-:W-:-:S00]  /*0610*/  NOP ;  /* 0x0000000000007918 */ /* 0x000fc00000000000 */
        /* <DEDUP_REMOVED lines=14> */
.L_x_1:


//--------------------- .nv.constant0.triton_poi_fused_add_convolution_mul_sigmoid_1 --------------------------
	.section	.nv.constant0.triton_poi_fused_add_convolution_mul_sigmoid_1,"a",@progbits
	.sectionflags	@""
	.align	4
.nv.constant0.triton_poi_fused_add_convolution_mul_sigmoid_1:
	.zero		580
